//
// Generated by NVIDIA NVVM Compiler
//
// Compiler Build ID: CL-36424714
// Cuda compilation tools, release 13.0, V13.0.88
// Based on NVVM 20.0.0
//

.version 9.0
.target sm_100
.address_size 64

	// .globl	_Z11fftshift_2DP6float2ii

.visible .entry _Z11fftshift_2DP6float2ii(
	.param .u64 .ptr .align 1 _Z11fftshift_2DP6float2ii_param_0,
	.param .u32 _Z11fftshift_2DP6float2ii_param_1,
	.param .u32 _Z11fftshift_2DP6float2ii_param_2
)
{
	.reg .pred 	%p<4>;
	.reg .b32 	%r<18>;
	.reg .b32 	%f<6>;
	.reg .b64 	%rd<5>;

	ld.param.u64 	%rd1, [_Z11fftshift_2DP6float2ii_param_0];
	ld.param.u32 	%r4, [_Z11fftshift_2DP6float2ii_param_1];
	ld.param.u32 	%r5, [_Z11fftshift_2DP6float2ii_param_2];
	mov.u32 	%r6, %tid.x;
	mov.u32 	%r7, %ntid.x;
	mov.u32 	%r8, %ctaid.x;
	mad.lo.s32 	%r1, %r7, %r8, %r6;
	mov.u32 	%r9, %tid.y;
	mov.u32 	%r10, %ntid.y;
	mov.u32 	%r11, %ctaid.y;
	mad.lo.s32 	%r12, %r10, %r11, %r9;
	setp.ge.s32 	%p1, %r1, %r4;
	setp.ge.s32 	%p2, %r12, %r5;
	or.pred  	%p3, %p1, %p2;
	@%p3 bra 	$L__BB0_2;
	cvta.to.global.u64 	%rd2, %rd1;
	add.s32 	%r13, %r1, %r12;
	shl.b32 	%r14, %r13, 1;
	and.b32  	%r15, %r14, 2;
	sub.s32 	%r16, 1, %r15;
	cvt.rn.f32.s32 	%f1, %r16;
	mad.lo.s32 	%r17, %r5, %r1, %r12;
	mul.wide.s32 	%rd3, %r17, 8;
	add.s64 	%rd4, %rd2, %rd3;
	ld.global.v2.f32 	{%f2, %f3}, [%rd4];
	mul.f32 	%f4, %f2, %f1;
	mul.f32 	%f5, %f3, %f1;
	st.global.v2.f32 	[%rd4], {%f4, %f5};
$L__BB0_2:
	ret;

}
	// .globl	_Z11fftshift_2DP7double2ii
.visible .entry _Z11fftshift_2DP7double2ii(
	.param .u64 .ptr .align 1 _Z11fftshift_2DP7double2ii_param_0,
	.param .u32 _Z11fftshift_2DP7double2ii_param_1,
	.param .u32 _Z11fftshift_2DP7double2ii_param_2
)
{
	.reg .pred 	%p<4>;
	.reg .b32 	%r<18>;
	.reg .b64 	%rd<5>;
	.reg .b64 	%fd<6>;

	ld.param.u64 	%rd1, [_Z11fftshift_2DP7double2ii_param_0];
	ld.param.u32 	%r4, [_Z11fftshift_2DP7double2ii_param_1];
	ld.param.u32 	%r5, [_Z11fftshift_2DP7double2ii_param_2];
	mov.u32 	%r6, %tid.x;
	mov.u32 	%r7, %ntid.x;
	mov.u32 	%r8, %ctaid.x;
	mad.lo.s32 	%r1, %r7, %r8, %r6;
	mov.u32 	%r9, %tid.y;
	mov.u32 	%r10, %ntid.y;
	mov.u32 	%r11, %ctaid.y;
	mad.lo.s32 	%r12, %r10, %r11, %r9;
	setp.ge.s32 	%p1, %r1, %r4;
	setp.ge.s32 	%p2, %r12, %r5;
	or.pred  	%p3, %p1, %p2;
	@%p3 bra 	$L__BB1_2;
	cvta.to.global.u64 	%rd2, %rd1;
	add.s32 	%r13, %r1, %r12;
	shl.b32 	%r14, %r13, 1;
	and.b32  	%r15, %r14, 2;
	sub.s32 	%r16, 1, %r15;
	cvt.rn.f64.s32 	%fd1, %r16;
	mad.lo.s32 	%r17, %r5, %r1, %r12;
	mul.wide.s32 	%rd3, %r17, 16;
	add.s64 	%rd4, %rd2, %rd3;
	ld.global.v2.f64 	{%fd2, %fd3}, [%rd4];
	mul.f64 	%fd4, %fd2, %fd1;
	mul.f64 	%fd5, %fd3, %fd1;
	st.global.v2.f64 	[%rd4], {%fd4, %fd5};
$L__BB1_2:
	ret;

}


// ===== COMPILED SASS (sm_100) =====

	.target	sm_100

	.elftype	@"ET_EXEC"


//--------------------- .note.nv.tkinfo           --------------------------
	.section	.note.nv.tkinfo,"",@"SHT_NOTE"
	.sectionflags	@"SHF_NOTE_NV_TKINFO"
	.tkinfo
        /*0018*/ 	.word	0x00000002
        /*0030*/ 	.string	""
        /*0030*/ 	.string	"ptxas"
        /*0030*/ 	.string	"Cuda compilation tools, release 13.0, V13.0.88"
        /*0030*/ 	.string	"Build cuda_13.0.r13.0/compiler.36424714_0"
        /*0030*/ 	.string	"-arch sm_100 -m 64 "



//--------------------- .note.nv.cuinfo           --------------------------
	.section	.note.nv.cuinfo,"",@"SHT_NOTE"
	.sectionflags	@"SHF_NOTE_NV_CUINFO"
        /*0018*/ 	.short	0x0002
        /*001a*/ 	.short	0x0064
        /*001c*/ 	.short	0x0082
	.zero		2


//--------------------- .nv.info                  --------------------------
	.section	.nv.info,"",@"SHT_CUDA_INFO"
	.align	4


	//----- nvinfo : EIATTR_REGCOUNT
	.align		4
        /*0000*/ 	.byte	0x04, 0x2f
        /*0002*/ 	.short	(.L_1 - .L_0)
	.align		4
.L_0:
        /*0004*/ 	.word	index@(_Z11fftshift_2DP6float2ii)
        /*0008*/ 	.word	0x0000000a


	//----- nvinfo : EIATTR_FRAME_SIZE
	.align		4
.L_1:
        /*000c*/ 	.byte	0x04, 0x11
        /*000e*/ 	.short	(.L_3 - .L_2)
	.align		4
.L_2:
        /*0010*/ 	.word	index@(_Z11fftshift_2DP6float2ii)
        /*0014*/ 	.word	0x00000000


	//----- nvinfo : EIATTR_REGCOUNT
	.align		4
.L_3:
        /*0018*/ 	.byte	0x04, 0x2f
        /*001a*/ 	.short	(.L_5 - .L_4)
	.align		4
.L_4:
        /*001c*/ 	.word	index@(_Z11fftshift_2DP7double2ii)
        /*0020*/ 	.word	0x0000000c


	//----- nvinfo : EIATTR_FRAME_SIZE
	.align		4
.L_5:
        /*0024*/ 	.byte	0x04, 0x11
        /*0026*/ 	.short	(.L_7 - .L_6)
	.align		4
.L_6:
        /*0028*/ 	.word	index@(_Z11fftshift_2DP7double2ii)
        /*002c*/ 	.word	0x00000000


	//----- nvinfo : EIATTR_MIN_STACK_SIZE
	.align		4
.L_7:
        /*0030*/ 	.byte	0x04, 0x12
        /*0032*/ 	.short	(.L_9 - .L_8)
	.align		4
.L_8:
        /*0034*/ 	.word	index@(_Z11fftshift_2DP7double2ii)
        /*0038*/ 	.word	0x00000000


	//----- nvinfo : EIATTR_MIN_STACK_SIZE
	.align		4
.L_9:
        /*003c*/ 	.byte	0x04, 0x12
        /*003e*/ 	.short	(.L_11 - .L_10)
	.align		4
.L_10:
        /*0040*/ 	.word	index@(_Z11fftshift_2DP6float2ii)
        /*0044*/ 	.word	0x00000000
.L_11:


//--------------------- .nv.compat                --------------------------
	.section	.nv.compat,"",@"SHT_CUDA_COMPAT_INFO"
	.align	4
        /*0000*/ 	.byte	0x02, 0x09, 0x00, 0x00, 0x02, 0x02, 0x01, 0x00, 0x02, 0x05, 0x05, 0x00, 0x03, 0x07, 0x01, 0x01
        /*0010*/ 	.byte	0x02, 0x03, 0x00, 0x00, 0x02, 0x06, 0x01, 0x00, 0x04, 0x0b, 0x08, 0x00, 0x01, 0x00, 0x00, 0x00
        /*0020*/ 	.byte	0x00, 0x00, 0x00, 0x00


//--------------------- .nv.info._Z11fftshift_2DP7double2ii --------------------------
	.section	.nv.info._Z11fftshift_2DP7double2ii,"",@"SHT_CUDA_INFO"
	.sectionflags	@""
	.align	4


	//----- nvinfo : EIATTR_CUDA_API_VERSION
	.align		4
        /*0000*/ 	.byte	0x04, 0x37
        /*0002*/ 	.short	(.L_13 - .L_12)
.L_12:
        /*0004*/ 	.word	0x00000082


	//----- nvinfo : EIATTR_KPARAM_INFO
	.align		4
.L_13:
        /*0008*/ 	.byte	0x04, 0x17
        /*000a*/ 	.short	(.L_15 - .L_14)
.L_14:
        /*000c*/ 	.word	0x00000000
        /*0010*/ 	.short	0x0002
        /*0012*/ 	.short	0x000c
        /*0014*/ 	.byte	0x00, 0xf0, 0x11, 0x00


	//----- nvinfo : EIATTR_KPARAM_INFO
	.align		4
.L_15:
        /*0018*/ 	.byte	0x04, 0x17
        /*001a*/ 	.short	(.L_17 - .L_16)
.L_16:
        /*001c*/ 	.word	0x00000000
        /*0020*/ 	.short	0x0001
        /*0022*/ 	.short	0x0008
        /*0024*/ 	.byte	0x00, 0xf0, 0x11, 0x00


	//----- nvinfo : EIATTR_KPARAM_INFO
	.align		4
.L_17:
        /*0028*/ 	.byte	0x04, 0x17
        /*002a*/ 	.short	(.L_19 - .L_18)
.L_18:
        /*002c*/ 	.word	0x00000000
        /*0030*/ 	.short	0x0000
        /*0032*/ 	.short	0x0000
        /*0034*/ 	.byte	0x00, 0xf5, 0x21, 0x00


	//----- nvinfo : EIATTR_SPARSE_MMA_MASK
	.align		4
.L_19:
        /*0038*/ 	.byte	0x03, 0x50
        /*003a*/ 	.short	0x0000


	//----- nvinfo : EIATTR_MAXREG_COUNT
	.align		4
        /*003c*/ 	.byte	0x03, 0x1b
        /*003e*/ 	.short	0x00ff


	//----- nvinfo : EIATTR_MERCURY_ISA_VERSION
	.align		4
        /*0040*/ 	.byte	0x03, 0x5f
        /*0042*/ 	.short	0x0101


	//----- nvinfo : EIATTR_VRC_CTA_INIT_COUNT
	.align		4
        /*0044*/ 	.byte	0x02, 0x4a
	.zero		1
	.zero		1


	//----- nvinfo : EIATTR_EXIT_INSTR_OFFSETS
	.align		4
        /*0048*/ 	.byte	0x04, 0x1c
        /*004a*/ 	.short	(.L_21 - .L_20)


	//   ....[0]....
.L_20:
        /*004c*/ 	.word	0x000000c0


	//   ....[1]....
        /*0050*/ 	.word	0x000001a0


	//----- nvinfo : EIATTR_CBANK_PARAM_SIZE
	.align		4
.L_21:
        /*0054*/ 	.byte	0x03, 0x19
        /*0056*/ 	.short	0x0010


	//----- nvinfo : EIATTR_PARAM_CBANK
	.align		4
        /*0058*/ 	.byte	0x04, 0x0a
        /*005a*/ 	.short	(.L_23 - .L_22)
	.align		4
.L_22:
        /*005c*/ 	.word	index@(.nv.constant0._Z11fftshift_2DP7double2ii)
        /*0060*/ 	.short	0x0380
        /*0062*/ 	.short	0x0010


	//----- nvinfo : EIATTR_SW_WAR
	.align		4
.L_23:
        /*0064*/ 	.byte	0x04, 0x36
        /*0066*/ 	.short	(.L_25 - .L_24)
.L_24:
        /*0068*/ 	.word	0x00000008
.L_25:


//--------------------- .nv.info._Z11fftshift_2DP6float2ii --------------------------
	.section	.nv.info._Z11fftshift_2DP6float2ii,"",@"SHT_CUDA_INFO"
	.sectionflags	@""
	.align	4


	//----- nvinfo : EIATTR_CUDA_API_VERSION
	.align		4
        /*0000*/ 	.byte	0x04, 0x37
        /*0002*/ 	.short	(.L_27 - .L_26)
.L_26:
        /*0004*/ 	.word	0x00000082


	//----- nvinfo : EIATTR_KPARAM_INFO
	.align		4
.L_27:
        /*0008*/ 	.byte	0x04, 0x17
        /*000a*/ 	.short	(.L_29 - .L_28)
.L_28:
        /*000c*/ 	.word	0x00000000
        /*0010*/ 	.short	0x0002
        /*0012*/ 	.short	0x000c
        /*0014*/ 	.byte	0x00, 0xf0, 0x11, 0x00


	//----- nvinfo : EIATTR_KPARAM_INFO
	.align		4
.L_29:
        /*0018*/ 	.byte	0x04, 0x17
        /*001a*/ 	.short	(.L_31 - .L_30)
.L_30:
        /*001c*/ 	.word	0x00000000
        /*0020*/ 	.short	0x0001
        /*0022*/ 	.short	0x0008
        /*0024*/ 	.byte	0x00, 0xf0, 0x11, 0x00


	//----- nvinfo : EIATTR_KPARAM_INFO
	.align		4
.L_31:
        /*0028*/ 	.byte	0x04, 0x17
        /*002a*/ 	.short	(.L_33 - .L_32)
.L_32:
        /*002c*/ 	.word	0x00000000
        /*0030*/ 	.short	0x0000
        /*0032*/ 	.short	0x0000
        /*0034*/ 	.byte	0x00, 0xf5, 0x21, 0x00


	//----- nvinfo : EIATTR_SPARSE_MMA_MASK
	.align		4
.L_33:
        /*0038*/ 	.byte	0x03, 0x50
        /*003a*/ 	.short	0x0000


	//----- nvinfo : EIATTR_MAXREG_COUNT
	.align		4
        /*003c*/ 	.byte	0x03, 0x1b
        /*003e*/ 	.short	0x00ff


	//----- nvinfo : EIATTR_MERCURY_ISA_VERSION
	.align		4
        /*0040*/ 	.byte	0x03, 0x5f
        /*0042*/ 	.short	0x0101


	//----- nvinfo : EIATTR_VRC_CTA_INIT_COUNT
	.align		4
        /*0044*/ 	.byte	0x02, 0x4a
	.zero		1
	.zero		1


	//----- nvinfo : EIATTR_EXIT_INSTR_OFFSETS
	.align		4
        /*0048*/ 	.byte	0x04, 0x1c
        /*004a*/ 	.short	(.L_35 - .L_34)


	//   ....[0]....
.L_34:
        /*004c*/ 	.word	0x000000c0


	//   ....[1]....
        /*0050*/ 	.word	0x000001a0


	//----- nvinfo : EIATTR_CBANK_PARAM_SIZE
	.align		4
.L_35:
        /*0054*/ 	.byte	0x03, 0x19
        /*0056*/ 	.short	0x0010


	//----- nvinfo : EIATTR_PARAM_CBANK
	.align		4
        /*0058*/ 	.byte	0x04, 0x0a
        /*005a*/ 	.short	(.L_37 - .L_36)
	.align		4
.L_36:
        /*005c*/ 	.word	index@(.nv.constant0._Z11fftshift_2DP6float2ii)
        /*0060*/ 	.short	0x0380
        /*0062*/ 	.short	0x0010


	//----- nvinfo : EIATTR_SW_WAR
	.align		4
.L_37:
        /*0064*/ 	.byte	0x04, 0x36
        /*0066*/ 	.short	(.L_39 - .L_38)
.L_38:
        /*0068*/ 	.word	0x00000008
.L_39:


//--------------------- .nv.callgraph             --------------------------
	.section	.nv.callgraph,"",@"SHT_CUDA_CALLGRAPH"
	.align	4
	.sectionentsize	8
	.align		4
        /*0000*/ 	.word	0x00000000
	.align		4
        /*0004*/ 	.word	0xffffffff
	.align		4
        /*0008*/ 	.word	0x00000000
	.align		4
        /*000c*/ 	.word	0xfffffffe
	.align		4
        /*0010*/ 	.word	0x00000000
	.align		4
        /*0014*/ 	.word	0xfffffffd
	.align		4
        /*0018*/ 	.word	0x00000000
	.align		4
        /*001c*/ 	.word	0xfffffffc


//--------------------- .text._Z11fftshift_2DP7double2ii --------------------------
	.section	.text._Z11fftshift_2DP7double2ii,"ax",@progbits
	.align	128
        .global         _Z11fftshift_2DP7double2ii
        .type           _Z11fftshift_2DP7double2ii,@function
        .size           _Z11fftshift_2DP7double2ii,(.L_x_2 - _Z11fftshift_2DP7double2ii)
        .other          _Z11fftshift_2DP7double2ii,@"STO_CUDA_ENTRY STV_DEFAULT"
_Z11fftshift_2DP7double2ii:
.text._Z11fftshift_2DP7double2ii:
[----:B------:R-:W-:Y:S01]  /*0000*/  LDC R1, c[0x0][0x37c] ;  /* 0x0000df00ff017b82 */ /* 0x000fe20000000800 */
[----:B------:R-:W0:Y:S01]  /*0010*/  S2R R3, SR_TID.Y ;  /* 0x0000000000037919 */ /* 0x000e220000002200 */
[----:B------:R-:W1:Y:S01]  /*0020*/  LDCU UR4, c[0x0][0x360] ;  /* 0x00006c00ff0477ac */ /* 0x000e620008000800 */
[----:B------:R-:W0:Y:S01]  /*0030*/  S2R R2, SR_CTAID.Y ;  /* 0x0000000000027919 */ /* 0x000e220000002600 */
[----:B------:R-:W0:Y:S01]  /*0040*/  LDCU UR5, c[0x0][0x364] ;  /* 0x00006c80ff0577ac */ /* 0x000e220008000800 */
[----:B------:R-:W1:Y:S01]  /*0050*/  S2R R0, SR_TID.X ;  /* 0x0000000000007919 */ /* 0x000e620000002100 */
[----:B------:R-:W2:Y:S01]  /*0060*/  LDCU.64 UR6, c[0x0][0x388] ;  /* 0x00007100ff0677ac */ /* 0x000ea20008000a00 */
[----:B------:R-:W1:Y:S01]  /*0070*/  S2R R5, SR_CTAID.X ;  /* 0x0000000000057919 */ /* 0x000e620000002500 */
[----:B0-----:R-:W-:-:S05]  /*0080*/  IMAD R3, R2, UR5, R3 ;  /* 0x0000000502037c24 */ /* 0x001fca000f8e0203 */
[----:B--2---:R-:W-:Y:S01]  /*0090*/  ISETP.GE.AND P0, PT, R3, UR7, PT ;  /* 0x0000000703007c0c */ /* 0x004fe2000bf06270 */
[----:B-1----:R-:W-:-:S05]  /*00a0*/  IMAD R0, R5, UR4, R0 ;  /* 0x0000000405007c24 */ /* 0x002fca000f8e0200 */
[----:B------:R-:W-:-:S13]  /*00b0*/  ISETP.GE.OR P0, PT, R0, UR6, P0 ;  /* 0x0000000600007c0c */ /* 0x000fda0008706670 */
[----:B------:R-:W-:Y:S05]  /*00c0*/  @P0 EXIT ;  /* 0x000000000000094d */ /* 0x000fea0003800000 */
[----:B------:R-:W0:Y:S01]  /*00d0*/  LDC.64 R8, c[0x0][0x380] ;  /* 0x0000e000ff087b82 */ /* 0x000e220000000a00 */
[----:B------:R-:W1:Y:S01]  /*00e0*/  LDCU.64 UR4, c[0x0][0x358] ;  /* 0x00006b00ff0477ac */ /* 0x000e620008000a00 */
[----:B------:R-:W-:-:S04]  /*00f0*/  IMAD R5, R0, UR7, R3 ;  /* 0x0000000700057c24 */ /* 0x000fc8000f8e0203 */
[----:B0-----:R-:W-:-:S05]  /*0100*/  IMAD.WIDE R8, R5, 0x10, R8 ;  /* 0x0000001005087825 */ /* 0x001fca00078e0208 */
[----:B-1----:R-:W2:Y:S01]  /*0110*/  LDG.E.128 R4, desc[UR4][R8.64] ;  /* 0x0000000408047981 */ /* 0x002ea2000c1e1d00 */
[----:B------:R-:W-:-:S04]  /*0120*/  IADD3 R0, PT, PT, R0, R3, RZ ;  /* 0x0000000300007210 */ /* 0x000fc80007ffe0ff */
[----:B------:R-:W-:-:S04]  /*0130*/  SHF.L.U32 R0, R0, 0x1, RZ ;  /* 0x0000000100007819 */ /* 0x000fc800000006ff */
[----:B------:R-:W-:-:S04]  /*0140*/  LOP3.LUT R0, R0, 0x2, RZ, 0xc0, !PT ;  /* 0x0000000200007812 */ /* 0x000fc800078ec0ff */
[----:B------:R-:W-:-:S04]  /*0150*/  IADD3 R0, PT, PT, -R0, 0x1, RZ ;  /* 0x0000000100007810 */ /* 0x000fc80007ffe1ff */
[----:B------:R-:W2:Y:S02]  /*0160*/  I2F.F64 R2, R0 ;  /* 0x0000000000027312 */ /* 0x000ea40000201c00 */
[C---:B--2---:R-:W-:Y:S02]  /*0170*/  DMUL R4, R2.reuse, R4 ;  /* 0x0000000402047228 */ /* 0x044fe40000000000 */
[----:B------:R-:W-:-:S07]  /*0180*/  DMUL R6, R2, R6 ;  /* 0x0000000602067228 */ /* 0x000fce0000000000 */
[----:B------:R-:W-:Y:S01]  /*0190*/  STG.E.128 desc[UR4][R8.64], R4 ;  /* 0x0000000408007986 */ /* 0x000fe2000c101d04 */
[----:B------:R-:W-:Y:S05]  /*01a0*/  EXIT ;  /* 0x000000000000794d */ /* 0x000fea0003800000 */
.L_x_0:
[----:B------:R-:W-:-:S00]  /*01b0*/  BRA `(.L_x_0) ;  /* 0xfffffffc00fc7947 */ /* 0x000fc0000383ffff */
[----:B------:R-:W-:-:S00]  /*01c0*/  NOP ;  /* 0x0000000000007918 */ /* 0x000fc00000000000 */
        /* <DEDUP_REMOVED lines=11> */
.L_x_2:


//--------------------- .text._Z11fftshift_2DP6float2ii --------------------------
	.section	.text._Z11fftshift_2DP6float2ii,"ax",@progbits
	.align	128
        .global         _Z11fftshift_2DP6float2ii
        .type           _Z11fftshift_2DP6float2ii,@function
        .size           _Z11fftshift_2DP6float2ii,(.L_x_3 - _Z11fftshift_2DP6float2ii)
        .other          _Z11fftshift_2DP6float2ii,@"STO_CUDA_ENTRY STV_DEFAULT"
_Z11fftshift_2DP6float2ii:
.text._Z11fftshift_2DP6float2ii:
        /* <DEDUP_REMOVED lines=17> */
[----:B-1----:R-:W2:Y:S01]  /*0110*/  LDG.E.64 R6, desc[UR4][R2.64] ;  /* 0x0000000402067981 */ /* 0x002ea2000c1e1b00 */
[----:B------:R-:W-:-:S04]  /*0120*/  IADD3 R0, PT, PT, R0, R5, RZ ;  /* 0x0000000500007210 */ /* 0x000fc80007ffe0ff */
[----:B------:R-:W-:-:S04]  /*0130*/  SHF.L.U32 R0, R0, 0x1, RZ ;  /* 0x0000000100007819 */ /* 0x000fc800000006ff */
[----:B------:R-:W-:-:S04]  /*0140*/  LOP3.LUT R0, R0, 0x2, RZ, 0xc0, !PT ;  /* 0x0000000200007812 */ /* 0x000fc800078ec0ff */
[----:B------:R-:W-:-:S04]  /*0150*/  IADD3 R0, PT, PT, -R0, 0x1, RZ ;  /* 0x0000000100007810 */ /* 0x000fc80007ffe1ff */
[----:B------:R-:W-:-:S05]  /*0160*/  I2FP.F32.S32 R0, R0 ;  /* 0x0000000000007245 */ /* 0x000fca0000201400 */
[C---:B--2---:R-:W-:Y:S01]  /*0170*/  FMUL R6, R0.reuse, R6 ;  /* 0x0000000600067220 */ /* 0x044fe20000400000 */
[----:B------:R-:W-:-:S05]  /*0180*/  FMUL R7, R0, R7 ;  /* 0x0000000700077220 */ /* 0x000fca0000400000 */
[----:B------:R-:W-:Y:S01]  /*0190*/  STG.E.64 desc[UR4][R2.64], R6 ;  /* 0x0000000602007986 */ /* 0x000fe2000c101b04 */
[----:B------:R-:W-:Y:S05]  /*01a0*/  EXIT ;  /* 0x000000000000794d */ /* 0x000fea0003800000 */
.L_x_1:
        /* <DEDUP_REMOVED lines=13> */
.L_x_3:


//--------------------- .nv.shared.reserved.0     --------------------------
	.section	.nv.shared.reserved.0,"aw",@nobits
	.weak		__nv_reservedSMEM_offset_0_alias
	.size		__nv_reservedSMEM_offset_0_alias, 0, 64
	.other		__nv_reservedSMEM_offset_0_alias,@"STO_CUDA_RESERVED_SHARED STV_DEFAULT"
__nv_reservedSMEM_offset_0_alias:
	.zero		0
	.zero		64


//--------------------- .nv.constant0._Z11fftshift_2DP7double2ii --------------------------
	.section	.nv.constant0._Z11fftshift_2DP7double2ii,"a",@progbits
	.sectionflags	@""
	.align	4
.nv.constant0._Z11fftshift_2DP7double2ii:
	.zero		912


//--------------------- .nv.constant0._Z11fftshift_2DP6float2ii --------------------------
	.section	.nv.constant0._Z11fftshift_2DP6float2ii,"a",@progbits
	.sectionflags	@""
	.align	4
.nv.constant0._Z11fftshift_2DP6float2ii:
	.zero		912


//--------------------- SYMBOLS --------------------------

	.type		.nv.reservedSmem.offset0,@object
	.size		.nv.reservedSmem.offset0,0x4
